//
// Generated by NVIDIA NVVM Compiler
//
// Compiler Build ID: CL-36424714
// Cuda compilation tools, release 13.0, V13.0.88
// Based on NVVM 20.0.0
//

.version 9.0
.target sm_100
.address_size 64

	// .globl	_Z6streamPfS_S_fi

.visible .entry _Z6streamPfS_S_fi(
	.param .u64 .ptr .align 1 _Z6streamPfS_S_fi_param_0,
	.param .u64 .ptr .align 1 _Z6streamPfS_S_fi_param_1,
	.param .u64 .ptr .align 1 _Z6streamPfS_S_fi_param_2,
	.param .f32 _Z6streamPfS_S_fi_param_3,
	.param .u32 _Z6streamPfS_S_fi_param_4
)
{
	.reg .pred 	%p<2>;
	.reg .b32 	%r<6>;
	.reg .b32 	%f<5>;
	.reg .b64 	%rd<11>;

	ld.param.u64 	%rd1, [_Z6streamPfS_S_fi_param_0];
	ld.param.u64 	%rd2, [_Z6streamPfS_S_fi_param_1];
	ld.param.u64 	%rd3, [_Z6streamPfS_S_fi_param_2];
	ld.param.f32 	%f1, [_Z6streamPfS_S_fi_param_3];
	ld.param.u32 	%r2, [_Z6streamPfS_S_fi_param_4];
	mov.u32 	%r3, %ctaid.x;
	mov.u32 	%r4, %ntid.x;
	mov.u32 	%r5, %tid.x;
	mad.lo.s32 	%r1, %r3, %r4, %r5;
	setp.ge.s32 	%p1, %r1, %r2;
	@%p1 bra 	$L__BB0_2;
	cvta.to.global.u64 	%rd4, %rd2;
	cvta.to.global.u64 	%rd5, %rd3;
	cvta.to.global.u64 	%rd6, %rd1;
	mul.wide.s32 	%rd7, %r1, 4;
	add.s64 	%rd8, %rd4, %rd7;
	ld.global.f32 	%f2, [%rd8];
	add.s64 	%rd9, %rd5, %rd7;
	ld.global.f32 	%f3, [%rd9];
	fma.rn.f32 	%f4, %f1, %f3, %f2;
	add.s64 	%rd10, %rd6, %rd7;
	st.global.f32 	[%rd10], %f4;
$L__BB0_2:
	ret;

}


// ===== COMPILED SASS (sm_100) =====

	.target	sm_100

	.elftype	@"ET_EXEC"


//--------------------- .note.nv.tkinfo           --------------------------
	.section	.note.nv.tkinfo,"",@"SHT_NOTE"
	.sectionflags	@"SHF_NOTE_NV_TKINFO"
	.tkinfo
        /*0018*/ 	.word	0x00000002
        /*0030*/ 	.string	""
        /*0030*/ 	.string	"ptxas"
        /*0030*/ 	.string	"Cuda compilation tools, release 13.0, V13.0.88"
        /*0030*/ 	.string	"Build cuda_13.0.r13.0/compiler.36424714_0"
        /*0030*/ 	.string	"-arch sm_100 -m 64 "



//--------------------- .note.nv.cuinfo           --------------------------
	.section	.note.nv.cuinfo,"",@"SHT_NOTE"
	.sectionflags	@"SHF_NOTE_NV_CUINFO"
        /*0018*/ 	.short	0x0002
        /*001a*/ 	.short	0x0064
        /*001c*/ 	.short	0x0082
	.zero		2


//--------------------- .nv.info                  --------------------------
	.section	.nv.info,"",@"SHT_CUDA_INFO"
	.align	4


	//----- nvinfo : EIATTR_REGCOUNT
	.align		4
        /*0000*/ 	.byte	0x04, 0x2f
        /*0002*/ 	.short	(.L_1 - .L_0)
	.align		4
.L_0:
        /*0004*/ 	.word	index@(_Z6streamPfS_S_fi)
        /*0008*/ 	.word	0x0000000c


	//----- nvinfo : EIATTR_FRAME_SIZE
	.align		4
.L_1:
        /*000c*/ 	.byte	0x04, 0x11
        /*000e*/ 	.short	(.L_3 - .L_2)
	.align		4
.L_2:
        /*0010*/ 	.word	index@(_Z6streamPfS_S_fi)
        /*0014*/ 	.word	0x00000000


	//----- nvinfo : EIATTR_MIN_STACK_SIZE
	.align		4
.L_3:
        /*0018*/ 	.byte	0x04, 0x12
        /*001a*/ 	.short	(.L_5 - .L_4)
	.align		4
.L_4:
        /*001c*/ 	.word	index@(_Z6streamPfS_S_fi)
        /*0020*/ 	.word	0x00000000
.L_5:


//--------------------- .nv.compat                --------------------------
	.section	.nv.compat,"",@"SHT_CUDA_COMPAT_INFO"
	.align	4
        /*0000*/ 	.byte	0x02, 0x09, 0x00, 0x00, 0x02, 0x02, 0x01, 0x00, 0x02, 0x05, 0x05, 0x00, 0x03, 0x07, 0x01, 0x01
        /*0010*/ 	.byte	0x02, 0x03, 0x00, 0x00, 0x02, 0x06, 0x01, 0x00, 0x04, 0x0b, 0x08, 0x00, 0x09, 0x00, 0x00, 0x00
        /*0020*/ 	.byte	0x00, 0x00, 0x00, 0x00


//--------------------- .nv.info._Z6streamPfS_S_fi --------------------------
	.section	.nv.info._Z6streamPfS_S_fi,"",@"SHT_CUDA_INFO"
	.sectionflags	@""
	.align	4


	//----- nvinfo : EIATTR_CUDA_API_VERSION
	.align		4
        /*0000*/ 	.byte	0x04, 0x37
        /*0002*/ 	.short	(.L_7 - .L_6)
.L_6:
        /*0004*/ 	.word	0x00000082


	//----- nvinfo : EIATTR_KPARAM_INFO
	.align		4
.L_7:
        /*0008*/ 	.byte	0x04, 0x17
        /*000a*/ 	.short	(.L_9 - .L_8)
.L_8:
        /*000c*/ 	.word	0x00000000
        /*0010*/ 	.short	0x0004
        /*0012*/ 	.short	0x001c
        /*0014*/ 	.byte	0x00, 0xf0, 0x11, 0x00


	//----- nvinfo : EIATTR_KPARAM_INFO
	.align		4
.L_9:
        /*0018*/ 	.byte	0x04, 0x17
        /*001a*/ 	.short	(.L_11 - .L_10)
.L_10:
        /*001c*/ 	.word	0x00000000
        /*0020*/ 	.short	0x0003
        /*0022*/ 	.short	0x0018
        /*0024*/ 	.byte	0x00, 0xf0, 0x11, 0x00


	//----- nvinfo : EIATTR_KPARAM_INFO
	.align		4
.L_11:
        /*0028*/ 	.byte	0x04, 0x17
        /*002a*/ 	.short	(.L_13 - .L_12)
.L_12:
        /*002c*/ 	.word	0x00000000
        /*0030*/ 	.short	0x0002
        /*0032*/ 	.short	0x0010
        /*0034*/ 	.byte	0x00, 0xf5, 0x21, 0x00


	//----- nvinfo : EIATTR_KPARAM_INFO
	.align		4
.L_13:
        /*0038*/ 	.byte	0x04, 0x17
        /*003a*/ 	.short	(.L_15 - .L_14)
.L_14:
        /*003c*/ 	.word	0x00000000
        /*0040*/ 	.short	0x0001
        /*0042*/ 	.short	0x0008
        /*0044*/ 	.byte	0x00, 0xf5, 0x21, 0x00


	//----- nvinfo : EIATTR_KPARAM_INFO
	.align		4
.L_15:
        /*0048*/ 	.byte	0x04, 0x17
        /*004a*/ 	.short	(.L_17 - .L_16)
.L_16:
        /*004c*/ 	.word	0x00000000
        /*0050*/ 	.short	0x0000
        /*0052*/ 	.short	0x0000
        /*0054*/ 	.byte	0x00, 0xf5, 0x21, 0x00


	//----- nvinfo : EIATTR_SPARSE_MMA_MASK
	.align		4
.L_17:
        /*0058*/ 	.byte	0x03, 0x50
        /*005a*/ 	.short	0x0000


	//----- nvinfo : EIATTR_MAXREG_COUNT
	.align		4
        /*005c*/ 	.byte	0x03, 0x1b
        /*005e*/ 	.short	0x00ff


	//----- nvinfo : EIATTR_MERCURY_ISA_VERSION
	.align		4
        /*0060*/ 	.byte	0x03, 0x5f
        /*0062*/ 	.short	0x0101


	//----- nvinfo : EIATTR_VRC_CTA_INIT_COUNT
	.align		4
        /*0064*/ 	.byte	0x02, 0x4a
	.zero		1
	.zero		1


	//----- nvinfo : EIATTR_EXIT_INSTR_OFFSETS
	.align		4
        /*0068*/ 	.byte	0x04, 0x1c
        /*006a*/ 	.short	(.L_19 - .L_18)


	//   ....[0]....
.L_18:
        /*006c*/ 	.word	0x00000070


	//   ....[1]....
        /*0070*/ 	.word	0x00000140


	//----- nvinfo : EIATTR_CBANK_PARAM_SIZE
	.align		4
.L_19:
        /*0074*/ 	.byte	0x03, 0x19
        /*0076*/ 	.short	0x0020


	//----- nvinfo : EIATTR_PARAM_CBANK
	.align		4
        /*0078*/ 	.byte	0x04, 0x0a
        /*007a*/ 	.short	(.L_21 - .L_20)
	.align		4
.L_20:
        /*007c*/ 	.word	index@(.nv.constant0._Z6streamPfS_S_fi)
        /*0080*/ 	.short	0x0380
        /*0082*/ 	.short	0x0020


	//----- nvinfo : EIATTR_SW_WAR
	.align		4
.L_21:
        /*0084*/ 	.byte	0x04, 0x36
        /*0086*/ 	.short	(.L_23 - .L_22)
.L_22:
        /*0088*/ 	.word	0x00000008
.L_23:


//--------------------- .nv.callgraph             --------------------------
	.section	.nv.callgraph,"",@"SHT_CUDA_CALLGRAPH"
	.align	4
	.sectionentsize	8
	.align		4
        /*0000*/ 	.word	0x00000000
	.align		4
        /*0004*/ 	.word	0xffffffff
	.align		4
        /*0008*/ 	.word	0x00000000
	.align		4
        /*000c*/ 	.word	0xfffffffe
	.align		4
        /*0010*/ 	.word	0x00000000
	.align		4
        /*0014*/ 	.word	0xfffffffd
	.align		4
        /*0018*/ 	.word	0x00000000
	.align		4
        /*001c*/ 	.word	0xfffffffc


//--------------------- .text._Z6streamPfS_S_fi   --------------------------
	.section	.text._Z6streamPfS_S_fi,"ax",@progbits
	.align	128
        .global         _Z6streamPfS_S_fi
        .type           _Z6streamPfS_S_fi,@function
        .size           _Z6streamPfS_S_fi,(.L_x_1 - _Z6streamPfS_S_fi)
        .other          _Z6streamPfS_S_fi,@"STO_CUDA_ENTRY STV_DEFAULT"
_Z6streamPfS_S_fi:
.text._Z6streamPfS_S_fi:
[----:B------:R-:W-:Y:S01]  /*0000*/  LDC R1, c[0x0][0x37c] ;  /* 0x0000df00ff017b82 */ /* 0x000fe20000000800 */
[----:B------:R-:W0:Y:S07]  /*0010*/  S2R R0, SR_TID.X ;  /* 0x0000000000007919 */ /* 0x000e2e0000002100 */
[----:B------:R-:W0:Y:S01]  /*0020*/  S2UR UR4, SR_CTAID.X ;  /* 0x00000000000479c3 */ /* 0x000e220000002500 */
[----:B------:R-:W1:Y:S07]  /*0030*/  LDCU UR5, c[0x0][0x39c] ;  /* 0x00007380ff0577ac */ /* 0x000e6e0008000800 */
[----:B------:R-:W0:Y:S02]  /*0040*/  LDC R9, c[0x0][0x360] ;  /* 0x0000d800ff097b82 */ /* 0x000e240000000800 */
[----:B0-----:R-:W-:-:S05]  /*0050*/  IMAD R9, R9, UR4, R0 ;  /* 0x0000000409097c24 */ /* 0x001fca000f8e0200 */
[----:B-1----:R-:W-:-:S13]  /*0060*/  ISETP.GE.AND P0, PT, R9, UR5, PT ;  /* 0x0000000509007c0c */ /* 0x002fda000bf06270 */
[----:B------:R-:W-:Y:S05]  /*0070*/  @P0 EXIT ;  /* 0x000000000000094d */ /* 0x000fea0003800000 */
[----:B------:R-:W0:Y:S01]  /*0080*/  LDC.64 R2, c[0x0][0x388] ;  /* 0x0000e200ff027b82 */ /* 0x000e220000000a00 */
[----:B------:R-:W1:Y:S01]  /*0090*/  LDCU.64 UR4, c[0x0][0x358] ;  /* 0x00006b00ff0477ac */ /* 0x000e620008000a00 */
[----:B------:R-:W2:Y:S06]  /*00a0*/  LDCU UR6, c[0x0][0x398] ;  /* 0x00007300ff0677ac */ /* 0x000eac0008000800 */
[----:B------:R-:W3:Y:S08]  /*00b0*/  LDC.64 R4, c[0x0][0x390] ;  /* 0x0000e400ff047b82 */ /* 0x000ef00000000a00 */
[----:B------:R-:W4:Y:S01]  /*00c0*/  LDC.64 R6, c[0x0][0x380] ;  /* 0x0000e000ff067b82 */ /* 0x000f220000000a00 */
[----:B0-----:R-:W-:-:S06]  /*00d0*/  IMAD.WIDE R2, R9, 0x4, R2 ;  /* 0x0000000409027825 */ /* 0x001fcc00078e0202 */
[----:B-1----:R-:W2:Y:S01]  /*00e0*/  LDG.E R2, desc[UR4][R2.64] ;  /* 0x0000000402027981 */ /* 0x002ea2000c1e1900 */
[----:B---3--:R-:W-:-:S06]  /*00f0*/  IMAD.WIDE R4, R9, 0x4, R4 ;  /* 0x0000000409047825 */ /* 0x008fcc00078e0204 */
[----:B------:R-:W2:Y:S01]  /*0100*/  LDG.E R5, desc[UR4][R4.64] ;  /* 0x0000000404057981 */ /* 0x000ea2000c1e1900 */
[----:B----4-:R-:W-:-:S04]  /*0110*/  IMAD.WIDE R6, R9, 0x4, R6 ;  /* 0x0000000409067825 */ /* 0x010fc800078e0206 */
[----:B--2---:R-:W-:-:S05]  /*0120*/  FFMA R9, R5, UR6, R2 ;  /* 0x0000000605097c23 */ /* 0x004fca0008000002 */
[----:B------:R-:W-:Y:S01]  /*0130*/  STG.E desc[UR4][R6.64], R9 ;  /* 0x0000000906007986 */ /* 0x000fe2000c101904 */
[----:B------:R-:W-:Y:S05]  /*0140*/  EXIT ;  /* 0x000000000000794d */ /* 0x000fea0003800000 */
.L_x_0:
[----:B------:R-:W-:-:S00]  /*0150*/  BRA `(.L_x_0) ;  /* 0xfffffffc00fc7947 */ /* 0x000fc0000383ffff */
[----:B------:R-:W-:-:S00]  /*0160*/  NOP ;  /* 0x0000000000007918 */ /* 0x000fc00000000000 */
        /* <DEDUP_REMOVED lines=9> */
.L_x_1:


//--------------------- .nv.shared.reserved.0     --------------------------
	.section	.nv.shared.reserved.0,"aw",@nobits
	.weak		__nv_reservedSMEM_offset_0_alias
	.size		__nv_reservedSMEM_offset_0_alias, 0, 64
	.other		__nv_reservedSMEM_offset_0_alias,@"STO_CUDA_RESERVED_SHARED STV_DEFAULT"
__nv_reservedSMEM_offset_0_alias:
	.zero		0
	.zero		64


//--------------------- .nv.constant0._Z6streamPfS_S_fi --------------------------
	.section	.nv.constant0._Z6streamPfS_S_fi,"a",@progbits
	.sectionflags	@""
	.align	4
.nv.constant0._Z6streamPfS_S_fi:
	.zero		928


//--------------------- SYMBOLS --------------------------

	.type		.nv.reservedSmem.offset0,@object
	.size		.nv.reservedSmem.offset0,0x4
